//
// Generated by NVIDIA NVVM Compiler
//
// Compiler Build ID: CL-36424714
// Cuda compilation tools, release 13.0, V13.0.88
// Based on NVVM 20.0.0
//

.version 9.0
.target sm_100
.address_size 64

	// .globl	_Z7myGEMM4iiiP6float4S0_S0_
// _ZZ7myGEMM4iiiP6float4S0_S0_E4Asub has been demoted
// _ZZ7myGEMM4iiiP6float4S0_S0_E4Bsub has been demoted

.visible .entry _Z7myGEMM4iiiP6float4S0_S0_(
	.param .u32 _Z7myGEMM4iiiP6float4S0_S0__param_0,
	.param .u32 _Z7myGEMM4iiiP6float4S0_S0__param_1,
	.param .u32 _Z7myGEMM4iiiP6float4S0_S0__param_2,
	.param .u64 .ptr .align 1 _Z7myGEMM4iiiP6float4S0_S0__param_3,
	.param .u64 .ptr .align 1 _Z7myGEMM4iiiP6float4S0_S0__param_4,
	.param .u64 .ptr .align 1 _Z7myGEMM4iiiP6float4S0_S0__param_5
)
{
	.reg .pred 	%p<3>;
	.reg .b32 	%r<47>;
	.reg .b32 	%f<315>;
	.reg .b64 	%rd<13>;
	// demoted variable
	.shared .align 16 .b8 _ZZ7myGEMM4iiiP6float4S0_S0_E4Asub[4096];
	// demoted variable
	.shared .align 16 .b8 _ZZ7myGEMM4iiiP6float4S0_S0_E4Bsub[4096];
	ld.param.u32 	%r19, [_Z7myGEMM4iiiP6float4S0_S0__param_1];
	ld.param.u32 	%r20, [_Z7myGEMM4iiiP6float4S0_S0__param_2];
	ld.param.u64 	%rd3, [_Z7myGEMM4iiiP6float4S0_S0__param_3];
	ld.param.u64 	%rd4, [_Z7myGEMM4iiiP6float4S0_S0__param_4];
	ld.param.u64 	%rd5, [_Z7myGEMM4iiiP6float4S0_S0__param_5];
	mov.u32 	%r1, %tid.y;
	mov.u32 	%r2, %tid.x;
	mov.u32 	%r21, %ctaid.x;
	shl.b32 	%r3, %r21, 3;
	mov.u32 	%r22, %ctaid.y;
	shl.b32 	%r23, %r22, 5;
	add.s32 	%r4, %r23, %r1;
	setp.lt.s32 	%p1, %r20, 32;
	mov.f32 	%f311, 0f00000000;
	mov.f32 	%f312, %f311;
	mov.f32 	%f313, %f311;
	mov.f32 	%f314, %f311;
	@%p1 bra 	$L__BB0_3;
	shl.b32 	%r24, %r1, 7;
	mov.u32 	%r25, _ZZ7myGEMM4iiiP6float4S0_S0_E4Asub;
	add.s32 	%r5, %r25, %r24;
	shl.b32 	%r26, %r2, 4;
	add.s32 	%r6, %r5, %r26;
	shr.u32 	%r27, %r20, 2;
	mov.u32 	%r28, _ZZ7myGEMM4iiiP6float4S0_S0_E4Bsub;
	add.s32 	%r8, %r28, %r26;
	add.s32 	%r7, %r8, %r24;
	shr.s32 	%r29, %r19, 31;
	shr.u32 	%r30, %r29, 30;
	add.s32 	%r31, %r19, %r30;
	shr.s32 	%r32, %r31, 2;
	mad.lo.s32 	%r33, %r1, %r32, %r2;
	add.s32 	%r46, %r33, %r3;
	shl.b32 	%r10, %r32, 5;
	shr.s32 	%r34, %r20, 31;
	shr.u32 	%r35, %r34, 27;
	add.s32 	%r36, %r20, %r35;
	shr.s32 	%r37, %r36, 5;
	neg.s32 	%r45, %r37;
	mad.lo.s32 	%r44, %r27, %r4, %r2;
	cvta.to.global.u64 	%rd1, %rd3;
	cvta.to.global.u64 	%rd2, %rd4;
	mov.f32 	%f314, 0f00000000;
	mov.f32 	%f313, %f314;
	mov.f32 	%f312, %f314;
	mov.f32 	%f311, %f314;
$L__BB0_2:
	mul.wide.s32 	%rd6, %r44, 16;
	add.s64 	%rd7, %rd1, %rd6;
	ld.global.v4.f32 	{%f15, %f16, %f17, %f18}, [%rd7];
	st.shared.v4.f32 	[%r6], {%f15, %f16, %f17, %f18};
	mul.wide.s32 	%rd8, %r46, 16;
	add.s64 	%rd9, %rd2, %rd8;
	ld.global.v4.f32 	{%f19, %f20, %f21, %f22}, [%rd9];
	st.shared.v4.f32 	[%r7], {%f19, %f20, %f21, %f22};
	bar.sync 	0;
	ld.shared.v4.f32 	{%f23, %f24, %f25, %f26}, [%r5];
	ld.shared.v4.f32 	{%f27, %f28, %f29, %f30}, [%r8];
	fma.rn.f32 	%f31, %f27, %f23, %f311;
	fma.rn.f32 	%f32, %f28, %f23, %f312;
	fma.rn.f32 	%f33, %f29, %f23, %f313;
	fma.rn.f32 	%f34, %f30, %f23, %f314;
	ld.shared.v4.f32 	{%f35, %f36, %f37, %f38}, [%r8+128];
	fma.rn.f32 	%f39, %f35, %f24, %f31;
	fma.rn.f32 	%f40, %f36, %f24, %f32;
	fma.rn.f32 	%f41, %f37, %f24, %f33;
	fma.rn.f32 	%f42, %f38, %f24, %f34;
	ld.shared.v4.f32 	{%f43, %f44, %f45, %f46}, [%r8+256];
	fma.rn.f32 	%f47, %f43, %f25, %f39;
	fma.rn.f32 	%f48, %f44, %f25, %f40;
	fma.rn.f32 	%f49, %f45, %f25, %f41;
	fma.rn.f32 	%f50, %f46, %f25, %f42;
	ld.shared.v4.f32 	{%f51, %f52, %f53, %f54}, [%r8+384];
	fma.rn.f32 	%f55, %f51, %f26, %f47;
	fma.rn.f32 	%f56, %f52, %f26, %f48;
	fma.rn.f32 	%f57, %f53, %f26, %f49;
	fma.rn.f32 	%f58, %f54, %f26, %f50;
	ld.shared.v4.f32 	{%f59, %f60, %f61, %f62}, [%r5+16];
	ld.shared.v4.f32 	{%f63, %f64, %f65, %f66}, [%r8+512];
	fma.rn.f32 	%f67, %f63, %f59, %f55;
	fma.rn.f32 	%f68, %f64, %f59, %f56;
	fma.rn.f32 	%f69, %f65, %f59, %f57;
	fma.rn.f32 	%f70, %f66, %f59, %f58;
	ld.shared.v4.f32 	{%f71, %f72, %f73, %f74}, [%r8+640];
	fma.rn.f32 	%f75, %f71, %f60, %f67;
	fma.rn.f32 	%f76, %f72, %f60, %f68;
	fma.rn.f32 	%f77, %f73, %f60, %f69;
	fma.rn.f32 	%f78, %f74, %f60, %f70;
	ld.shared.v4.f32 	{%f79, %f80, %f81, %f82}, [%r8+768];
	fma.rn.f32 	%f83, %f79, %f61, %f75;
	fma.rn.f32 	%f84, %f80, %f61, %f76;
	fma.rn.f32 	%f85, %f81, %f61, %f77;
	fma.rn.f32 	%f86, %f82, %f61, %f78;
	ld.shared.v4.f32 	{%f87, %f88, %f89, %f90}, [%r8+896];
	fma.rn.f32 	%f91, %f87, %f62, %f83;
	fma.rn.f32 	%f92, %f88, %f62, %f84;
	fma.rn.f32 	%f93, %f89, %f62, %f85;
	fma.rn.f32 	%f94, %f90, %f62, %f86;
	ld.shared.v4.f32 	{%f95, %f96, %f97, %f98}, [%r5+32];
	ld.shared.v4.f32 	{%f99, %f100, %f101, %f102}, [%r8+1024];
	fma.rn.f32 	%f103, %f99, %f95, %f91;
	fma.rn.f32 	%f104, %f100, %f95, %f92;
	fma.rn.f32 	%f105, %f101, %f95, %f93;
	fma.rn.f32 	%f106, %f102, %f95, %f94;
	ld.shared.v4.f32 	{%f107, %f108, %f109, %f110}, [%r8+1152];
	fma.rn.f32 	%f111, %f107, %f96, %f103;
	fma.rn.f32 	%f112, %f108, %f96, %f104;
	fma.rn.f32 	%f113, %f109, %f96, %f105;
	fma.rn.f32 	%f114, %f110, %f96, %f106;
	ld.shared.v4.f32 	{%f115, %f116, %f117, %f118}, [%r8+1280];
	fma.rn.f32 	%f119, %f115, %f97, %f111;
	fma.rn.f32 	%f120, %f116, %f97, %f112;
	fma.rn.f32 	%f121, %f117, %f97, %f113;
	fma.rn.f32 	%f122, %f118, %f97, %f114;
	ld.shared.v4.f32 	{%f123, %f124, %f125, %f126}, [%r8+1408];
	fma.rn.f32 	%f127, %f123, %f98, %f119;
	fma.rn.f32 	%f128, %f124, %f98, %f120;
	fma.rn.f32 	%f129, %f125, %f98, %f121;
	fma.rn.f32 	%f130, %f126, %f98, %f122;
	ld.shared.v4.f32 	{%f131, %f132, %f133, %f134}, [%r5+48];
	ld.shared.v4.f32 	{%f135, %f136, %f137, %f138}, [%r8+1536];
	fma.rn.f32 	%f139, %f135, %f131, %f127;
	fma.rn.f32 	%f140, %f136, %f131, %f128;
	fma.rn.f32 	%f141, %f137, %f131, %f129;
	fma.rn.f32 	%f142, %f138, %f131, %f130;
	ld.shared.v4.f32 	{%f143, %f144, %f145, %f146}, [%r8+1664];
	fma.rn.f32 	%f147, %f143, %f132, %f139;
	fma.rn.f32 	%f148, %f144, %f132, %f140;
	fma.rn.f32 	%f149, %f145, %f132, %f141;
	fma.rn.f32 	%f150, %f146, %f132, %f142;
	ld.shared.v4.f32 	{%f151, %f152, %f153, %f154}, [%r8+1792];
	fma.rn.f32 	%f155, %f151, %f133, %f147;
	fma.rn.f32 	%f156, %f152, %f133, %f148;
	fma.rn.f32 	%f157, %f153, %f133, %f149;
	fma.rn.f32 	%f158, %f154, %f133, %f150;
	ld.shared.v4.f32 	{%f159, %f160, %f161, %f162}, [%r8+1920];
	fma.rn.f32 	%f163, %f159, %f134, %f155;
	fma.rn.f32 	%f164, %f160, %f134, %f156;
	fma.rn.f32 	%f165, %f161, %f134, %f157;
	fma.rn.f32 	%f166, %f162, %f134, %f158;
	ld.shared.v4.f32 	{%f167, %f168, %f169, %f170}, [%r5+64];
	ld.shared.v4.f32 	{%f171, %f172, %f173, %f174}, [%r8+2048];
	fma.rn.f32 	%f175, %f171, %f167, %f163;
	fma.rn.f32 	%f176, %f172, %f167, %f164;
	fma.rn.f32 	%f177, %f173, %f167, %f165;
	fma.rn.f32 	%f178, %f174, %f167, %f166;
	ld.shared.v4.f32 	{%f179, %f180, %f181, %f182}, [%r8+2176];
	fma.rn.f32 	%f183, %f179, %f168, %f175;
	fma.rn.f32 	%f184, %f180, %f168, %f176;
	fma.rn.f32 	%f185, %f181, %f168, %f177;
	fma.rn.f32 	%f186, %f182, %f168, %f178;
	ld.shared.v4.f32 	{%f187, %f188, %f189, %f190}, [%r8+2304];
	fma.rn.f32 	%f191, %f187, %f169, %f183;
	fma.rn.f32 	%f192, %f188, %f169, %f184;
	fma.rn.f32 	%f193, %f189, %f169, %f185;
	fma.rn.f32 	%f194, %f190, %f169, %f186;
	ld.shared.v4.f32 	{%f195, %f196, %f197, %f198}, [%r8+2432];
	fma.rn.f32 	%f199, %f195, %f170, %f191;
	fma.rn.f32 	%f200, %f196, %f170, %f192;
	fma.rn.f32 	%f201, %f197, %f170, %f193;
	fma.rn.f32 	%f202, %f198, %f170, %f194;
	ld.shared.v4.f32 	{%f203, %f204, %f205, %f206}, [%r5+80];
	ld.shared.v4.f32 	{%f207, %f208, %f209, %f210}, [%r8+2560];
	fma.rn.f32 	%f211, %f207, %f203, %f199;
	fma.rn.f32 	%f212, %f208, %f203, %f200;
	fma.rn.f32 	%f213, %f209, %f203, %f201;
	fma.rn.f32 	%f214, %f210, %f203, %f202;
	ld.shared.v4.f32 	{%f215, %f216, %f217, %f218}, [%r8+2688];
	fma.rn.f32 	%f219, %f215, %f204, %f211;
	fma.rn.f32 	%f220, %f216, %f204, %f212;
	fma.rn.f32 	%f221, %f217, %f204, %f213;
	fma.rn.f32 	%f222, %f218, %f204, %f214;
	ld.shared.v4.f32 	{%f223, %f224, %f225, %f226}, [%r8+2816];
	fma.rn.f32 	%f227, %f223, %f205, %f219;
	fma.rn.f32 	%f228, %f224, %f205, %f220;
	fma.rn.f32 	%f229, %f225, %f205, %f221;
	fma.rn.f32 	%f230, %f226, %f205, %f222;
	ld.shared.v4.f32 	{%f231, %f232, %f233, %f234}, [%r8+2944];
	fma.rn.f32 	%f235, %f231, %f206, %f227;
	fma.rn.f32 	%f236, %f232, %f206, %f228;
	fma.rn.f32 	%f237, %f233, %f206, %f229;
	fma.rn.f32 	%f238, %f234, %f206, %f230;
	ld.shared.v4.f32 	{%f239, %f240, %f241, %f242}, [%r5+96];
	ld.shared.v4.f32 	{%f243, %f244, %f245, %f246}, [%r8+3072];
	fma.rn.f32 	%f247, %f243, %f239, %f235;
	fma.rn.f32 	%f248, %f244, %f239, %f236;
	fma.rn.f32 	%f249, %f245, %f239, %f237;
	fma.rn.f32 	%f250, %f246, %f239, %f238;
	ld.shared.v4.f32 	{%f251, %f252, %f253, %f254}, [%r8+3200];
	fma.rn.f32 	%f255, %f251, %f240, %f247;
	fma.rn.f32 	%f256, %f252, %f240, %f248;
	fma.rn.f32 	%f257, %f253, %f240, %f249;
	fma.rn.f32 	%f258, %f254, %f240, %f250;
	ld.shared.v4.f32 	{%f259, %f260, %f261, %f262}, [%r8+3328];
	fma.rn.f32 	%f263, %f259, %f241, %f255;
	fma.rn.f32 	%f264, %f260, %f241, %f256;
	fma.rn.f32 	%f265, %f261, %f241, %f257;
	fma.rn.f32 	%f266, %f262, %f241, %f258;
	ld.shared.v4.f32 	{%f267, %f268, %f269, %f270}, [%r8+3456];
	fma.rn.f32 	%f271, %f267, %f242, %f263;
	fma.rn.f32 	%f272, %f268, %f242, %f264;
	fma.rn.f32 	%f273, %f269, %f242, %f265;
	fma.rn.f32 	%f274, %f270, %f242, %f266;
	ld.shared.v4.f32 	{%f275, %f276, %f277, %f278}, [%r5+112];
	ld.shared.v4.f32 	{%f279, %f280, %f281, %f282}, [%r8+3584];
	fma.rn.f32 	%f283, %f279, %f275, %f271;
	fma.rn.f32 	%f284, %f280, %f275, %f272;
	fma.rn.f32 	%f285, %f281, %f275, %f273;
	fma.rn.f32 	%f286, %f282, %f275, %f274;
	ld.shared.v4.f32 	{%f287, %f288, %f289, %f290}, [%r8+3712];
	fma.rn.f32 	%f291, %f287, %f276, %f283;
	fma.rn.f32 	%f292, %f288, %f276, %f284;
	fma.rn.f32 	%f293, %f289, %f276, %f285;
	fma.rn.f32 	%f294, %f290, %f276, %f286;
	ld.shared.v4.f32 	{%f295, %f296, %f297, %f298}, [%r8+3840];
	fma.rn.f32 	%f299, %f295, %f277, %f291;
	fma.rn.f32 	%f300, %f296, %f277, %f292;
	fma.rn.f32 	%f301, %f297, %f277, %f293;
	fma.rn.f32 	%f302, %f298, %f277, %f294;
	ld.shared.v4.f32 	{%f303, %f304, %f305, %f306}, [%r8+3968];
	fma.rn.f32 	%f311, %f303, %f278, %f299;
	fma.rn.f32 	%f312, %f304, %f278, %f300;
	fma.rn.f32 	%f313, %f305, %f278, %f301;
	fma.rn.f32 	%f314, %f306, %f278, %f302;
	bar.sync 	0;
	add.s32 	%r46, %r46, %r10;
	add.s32 	%r45, %r45, 1;
	setp.ne.s32 	%p2, %r45, 0;
	add.s32 	%r44, %r44, 8;
	@%p2 bra 	$L__BB0_2;
$L__BB0_3:
	cvta.to.global.u64 	%rd10, %rd5;
	shr.s32 	%r38, %r19, 31;
	shr.u32 	%r39, %r38, 30;
	add.s32 	%r40, %r19, %r39;
	shr.s32 	%r41, %r40, 2;
	add.s32 	%r42, %r3, %r2;
	mad.lo.s32 	%r43, %r41, %r4, %r42;
	mul.wide.s32 	%rd11, %r43, 16;
	add.s64 	%rd12, %rd10, %rd11;
	st.global.v4.f32 	[%rd12], {%f311, %f312, %f313, %f314};
	ret;

}


// ===== COMPILED SASS (sm_100) =====

	.target	sm_100

	.elftype	@"ET_EXEC"


//--------------------- .note.nv.tkinfo           --------------------------
	.section	.note.nv.tkinfo,"",@"SHT_NOTE"
	.sectionflags	@"SHF_NOTE_NV_TKINFO"
	.tkinfo
        /*0018*/ 	.word	0x00000002
        /*0030*/ 	.string	""
        /*0030*/ 	.string	"ptxas"
        /*0030*/ 	.string	"Cuda compilation tools, release 13.0, V13.0.88"
        /*0030*/ 	.string	"Build cuda_13.0.r13.0/compiler.36424714_0"
        /*0030*/ 	.string	"-arch sm_100 -m 64 "



//--------------------- .note.nv.cuinfo           --------------------------
	.section	.note.nv.cuinfo,"",@"SHT_NOTE"
	.sectionflags	@"SHF_NOTE_NV_CUINFO"
        /*0018*/ 	.short	0x0002
        /*001a*/ 	.short	0x0064
        /*001c*/ 	.short	0x0082
	.zero		2


//--------------------- .nv.info                  --------------------------
	.section	.nv.info,"",@"SHT_CUDA_INFO"
	.align	4


	//----- nvinfo : EIATTR_REGCOUNT
	.align		4
        /*0000*/ 	.byte	0x04, 0x2f
        /*0002*/ 	.short	(.L_1 - .L_0)
	.align		4
.L_0:
        /*0004*/ 	.word	index@(_Z7myGEMM4iiiP6float4S0_S0_)
        /*0008*/ 	.word	0x00000020


	//----- nvinfo : EIATTR_FRAME_SIZE
	.align		4
.L_1:
        /*000c*/ 	.byte	0x04, 0x11
        /*000e*/ 	.short	(.L_3 - .L_2)
	.align		4
.L_2:
        /*0010*/ 	.word	index@(_Z7myGEMM4iiiP6float4S0_S0_)
        /*0014*/ 	.word	0x00000000


	//----- nvinfo : EIATTR_MIN_STACK_SIZE
	.align		4
.L_3:
        /*0018*/ 	.byte	0x04, 0x12
        /*001a*/ 	.short	(.L_5 - .L_4)
	.align		4
.L_4:
        /*001c*/ 	.word	index@(_Z7myGEMM4iiiP6float4S0_S0_)
        /*0020*/ 	.word	0x00000000
.L_5:


//--------------------- .nv.compat                --------------------------
	.section	.nv.compat,"",@"SHT_CUDA_COMPAT_INFO"
	.align	4
        /*0000*/ 	.byte	0x02, 0x09, 0x00, 0x00, 0x02, 0x02, 0x01, 0x00, 0x02, 0x05, 0x05, 0x00, 0x03, 0x07, 0x01, 0x01
        /*0010*/ 	.byte	0x02, 0x03, 0x00, 0x00, 0x02, 0x06, 0x01, 0x00, 0x04, 0x0b, 0x08, 0x00, 0x09, 0x00, 0x00, 0x00
        /*0020*/ 	.byte	0x00, 0x00, 0x00, 0x00


//--------------------- .nv.info._Z7myGEMM4iiiP6float4S0_S0_ --------------------------
	.section	.nv.info._Z7myGEMM4iiiP6float4S0_S0_,"",@"SHT_CUDA_INFO"
	.sectionflags	@""
	.align	4


	//----- nvinfo : EIATTR_CUDA_API_VERSION
	.align		4
        /*0000*/ 	.byte	0x04, 0x37
        /*0002*/ 	.short	(.L_7 - .L_6)
.L_6:
        /*0004*/ 	.word	0x00000082


	//----- nvinfo : EIATTR_KPARAM_INFO
	.align		4
.L_7:
        /*0008*/ 	.byte	0x04, 0x17
        /*000a*/ 	.short	(.L_9 - .L_8)
.L_8:
        /*000c*/ 	.word	0x00000000
        /*0010*/ 	.short	0x0005
        /*0012*/ 	.short	0x0020
        /*0014*/ 	.byte	0x00, 0xf5, 0x21, 0x00


	//----- nvinfo : EIATTR_KPARAM_INFO
	.align		4
.L_9:
        /*0018*/ 	.byte	0x04, 0x17
        /*001a*/ 	.short	(.L_11 - .L_10)
.L_10:
        /*001c*/ 	.word	0x00000000
        /*0020*/ 	.short	0x0004
        /*0022*/ 	.short	0x0018
        /*0024*/ 	.byte	0x00, 0xf5, 0x21, 0x00


	//----- nvinfo : EIATTR_KPARAM_INFO
	.align		4
.L_11:
        /*0028*/ 	.byte	0x04, 0x17
        /*002a*/ 	.short	(.L_13 - .L_12)
.L_12:
        /*002c*/ 	.word	0x00000000
        /*0030*/ 	.short	0x0003
        /*0032*/ 	.short	0x0010
        /*0034*/ 	.byte	0x00, 0xf5, 0x21, 0x00


	//----- nvinfo : EIATTR_KPARAM_INFO
	.align		4
.L_13:
        /*0038*/ 	.byte	0x04, 0x17
        /*003a*/ 	.short	(.L_15 - .L_14)
.L_14:
        /*003c*/ 	.word	0x00000000
        /*0040*/ 	.short	0x0002
        /*0042*/ 	.short	0x0008
        /*0044*/ 	.byte	0x00, 0xf0, 0x11, 0x00


	//----- nvinfo : EIATTR_KPARAM_INFO
	.align		4
.L_15:
        /*0048*/ 	.byte	0x04, 0x17
        /*004a*/ 	.short	(.L_17 - .L_16)
.L_16:
        /*004c*/ 	.word	0x00000000
        /*0050*/ 	.short	0x0001
        /*0052*/ 	.short	0x0004
        /*0054*/ 	.byte	0x00, 0xf0, 0x11, 0x00


	//----- nvinfo : EIATTR_KPARAM_INFO
	.align		4
.L_17:
        /*0058*/ 	.byte	0x04, 0x17
        /*005a*/ 	.short	(.L_19 - .L_18)
.L_18:
        /*005c*/ 	.word	0x00000000
        /*0060*/ 	.short	0x0000
        /*0062*/ 	.short	0x0000
        /*0064*/ 	.byte	0x00, 0xf0, 0x11, 0x00


	//----- nvinfo : EIATTR_SPARSE_MMA_MASK
	.align		4
.L_19:
        /*0068*/ 	.byte	0x03, 0x50
        /*006a*/ 	.short	0x0000


	//----- nvinfo : EIATTR_MAXREG_COUNT
	.align		4
        /*006c*/ 	.byte	0x03, 0x1b
        /*006e*/ 	.short	0x00ff


	//----- nvinfo : EIATTR_NUM_BARRIERS
	.align		4
        /*0070*/ 	.byte	0x02, 0x4c
        /*0072*/ 	.byte	0x01
	.zero		1


	//----- nvinfo : EIATTR_MERCURY_ISA_VERSION
	.align		4
        /*0074*/ 	.byte	0x03, 0x5f
        /*0076*/ 	.short	0x0101


	//----- nvinfo : EIATTR_VRC_CTA_INIT_COUNT
	.align		4
        /*0078*/ 	.byte	0x02, 0x4a
	.zero		1
	.zero		1


	//----- nvinfo : EIATTR_EXIT_INSTR_OFFSETS
	.align		4
        /*007c*/ 	.byte	0x04, 0x1c
        /*007e*/ 	.short	(.L_21 - .L_20)


	//   ....[0]....
.L_20:
        /*0080*/ 	.word	0x00000e30


	//----- nvinfo : EIATTR_CBANK_PARAM_SIZE
	.align		4
.L_21:
        /*0084*/ 	.byte	0x03, 0x19
        /*0086*/ 	.short	0x0028


	//----- nvinfo : EIATTR_PARAM_CBANK
	.align		4
        /*0088*/ 	.byte	0x04, 0x0a
        /*008a*/ 	.short	(.L_23 - .L_22)
	.align		4
.L_22:
        /*008c*/ 	.word	index@(.nv.constant0._Z7myGEMM4iiiP6float4S0_S0_)
        /*0090*/ 	.short	0x0380
        /*0092*/ 	.short	0x0028


	//----- nvinfo : EIATTR_SW_WAR
	.align		4
.L_23:
        /*0094*/ 	.byte	0x04, 0x36
        /*0096*/ 	.short	(.L_25 - .L_24)
.L_24:
        /*0098*/ 	.word	0x00000008
.L_25:


//--------------------- .nv.callgraph             --------------------------
	.section	.nv.callgraph,"",@"SHT_CUDA_CALLGRAPH"
	.align	4
	.sectionentsize	8
	.align		4
        /*0000*/ 	.word	0x00000000
	.align		4
        /*0004*/ 	.word	0xffffffff
	.align		4
        /*0008*/ 	.word	0x00000000
	.align		4
        /*000c*/ 	.word	0xfffffffe
	.align		4
        /*0010*/ 	.word	0x00000000
	.align		4
        /*0014*/ 	.word	0xfffffffd
	.align		4
        /*0018*/ 	.word	0x00000000
	.align		4
        /*001c*/ 	.word	0xfffffffc


//--------------------- .text._Z7myGEMM4iiiP6float4S0_S0_ --------------------------
	.section	.text._Z7myGEMM4iiiP6float4S0_S0_,"ax",@progbits
	.align	128
        .global         _Z7myGEMM4iiiP6float4S0_S0_
        .type           _Z7myGEMM4iiiP6float4S0_S0_,@function
        .size           _Z7myGEMM4iiiP6float4S0_S0_,(.L_x_3 - _Z7myGEMM4iiiP6float4S0_S0_)
        .other          _Z7myGEMM4iiiP6float4S0_S0_,@"STO_CUDA_ENTRY STV_DEFAULT"
_Z7myGEMM4iiiP6float4S0_S0_:
.text._Z7myGEMM4iiiP6float4S0_S0_:
[----:B------:R-:W-:Y:S01]  /*0000*/  LDC R1, c[0x0][0x37c] ;  /* 0x0000df00ff017b82 */ /* 0x000fe20000000800 */
[----:B------:R-:W0:Y:S01]  /*0010*/  S2R R22, SR_TID.Y ;  /* 0x0000000000167919 */ /* 0x000e220000002200 */
[----:B------:R-:W1:Y:S01]  /*0020*/  LDCU UR7, c[0x0][0x388] ;  /* 0x00007100ff0777ac */ /* 0x000e620008000800 */
[----:B------:R-:W-:Y:S02]  /*0030*/  CS2R R8, SRZ ;  /* 0x0000000000087805 */ /* 0x000fe4000001ff00 */
[----:B------:R-:W-:Y:S01]  /*0040*/  CS2R R10, SRZ ;  /* 0x00000000000a7805 */ /* 0x000fe2000001ff00 */
[----:B------:R-:W0:Y:S01]  /*0050*/  S2R R3, SR_CTAID.Y ;  /* 0x0000000000037919 */ /* 0x000e220000002600 */
[----:B------:R-:W2:Y:S01]  /*0060*/  LDCU.64 UR10, c[0x0][0x358] ;  /* 0x00006b00ff0a77ac */ /* 0x000ea20008000a00 */
[----:B------:R-:W3:Y:S01]  /*0070*/  S2R R0, SR_TID.X ;  /* 0x0000000000007919 */ /* 0x000ee20000002100 */
[----:B------:R-:W4:Y:S01]  /*0080*/  S2R R2, SR_CTAID.X ;  /* 0x0000000000027919 */ /* 0x000f220000002500 */
[----:B-1----:R-:W-:Y:S01]  /*0090*/  UISETP.GE.AND UP0, UPT, UR7, 0x20, UPT ;  /* 0x000000200700788c */ /* 0x002fe2000bf06270 */
[----:B0-----:R-:W-:-:S08]  /*00a0*/  LEA R26, R3, R22, 0x5 ;  /* 0x00000016031a7211 */ /* 0x001fd000078e28ff */
[----:B--2---:R-:W-:Y:S05]  /*00b0*/  BRA.U !UP0, `(.L_x_0) ;  /* 0x0000000d08387547 */ /* 0x004fea000b800000 */
[----:B------:R-:W0:Y:S01]  /*00c0*/  LDC R4, c[0x0][0x384] ;  /* 0x0000e100ff047b82 */ /* 0x000e220000000800 */
[----:B------:R-:W-:Y:S01]  /*00d0*/  UMOV UR4, 0x400 ;  /* 0x0000040000047882 */ /* 0x000fe20000000000 */
[----:B------:R-:W-:Y:S01]  /*00e0*/  USHF.R.S32.HI UR5, URZ, 0x1f, UR7 ;  /* 0x0000001fff057899 */ /* 0x000fe20008011407 */
[----:B------:R-:W-:Y:S01]  /*00f0*/  CS2R R10, SRZ ;  /* 0x00000000000a7805 */ /* 0x000fe2000001ff00 */
[----:B------:R-:W-:Y:S01]  /*0100*/  USHF.R.U32.HI UR9, URZ, 0x2, UR7 ;  /* 0x00000002ff097899 */ /* 0x000fe20008011607 */
[----:B------:R-:W-:Y:S01]  /*0110*/  CS2R R8, SRZ ;  /* 0x0000000000087805 */ /* 0x000fe2000001ff00 */
[----:B------:R-:W-:Y:S02]  /*0120*/  ULEA.HI UR5, UR5, UR7, URZ, 0x5 ;  /* 0x0000000705057291 */ /* 0x000fe4000f8f28ff */
[----:B------:R-:W1:Y:S02]  /*0130*/  S2UR UR6, SR_CgaCtaId ;  /* 0x00000000000679c3 */ /* 0x000e640000008800 */
[----:B------:R-:W-:-:S04]  /*0140*/  USHF.R.S32.HI UR5, URZ, 0x5, UR5 ;  /* 0x00000005ff057899 */ /* 0x000fc80008011405 */
[----:B------:R-:W-:Y:S01]  /*0150*/  UIADD3 UR5, UPT, UPT, -UR5, URZ, URZ ;  /* 0x000000ff05057290 */ /* 0x000fe2000fffe1ff */
[----:B0-----:R-:W-:-:S04]  /*0160*/  SHF.R.S32.HI R3, RZ, 0x1f, R4 ;  /* 0x0000001fff037819 */ /* 0x001fc80000011404 */
[----:B------:R-:W-:Y:S01]  /*0170*/  LEA.HI R3, R3, R4, RZ, 0x2 ;  /* 0x0000000403037211 */ /* 0x000fe200078f10ff */
[----:B-1----:R-:W-:-:S03]  /*0180*/  ULEA UR8, UR6, UR4, 0x18 ;  /* 0x0000000406087291 */ /* 0x002fc6000f8ec0ff */
[----:B------:R-:W-:Y:S01]  /*0190*/  SHF.R.S32.HI R21, RZ, 0x2, R3 ;  /* 0x00000002ff157819 */ /* 0x000fe20000011403 */
[----:B------:R-:W-:Y:S01]  /*01a0*/  UIADD3 UR4, UPT, UPT, UR4, 0x1000, URZ ;  /* 0x0000100004047890 */ /* 0x000fe2000fffe0ff */
[----:B---3--:R-:W-:-:S03]  /*01b0*/  IMAD R3, R26, UR9, R0 ;  /* 0x000000091a037c24 */ /* 0x008fc6000f8e0200 */
[----:B------:R-:W-:Y:S01]  /*01c0*/  ULEA UR4, UR6, UR4, 0x18 ;  /* 0x0000000406047291 */ /* 0x000fe2000f8ec0ff */
[----:B------:R-:W-:Y:S01]  /*01d0*/  IMAD R5, R21, R22, R0 ;  /* 0x0000001615057224 */ /* 0x000fe200078e0200 */
[----:B------:R-:W-:-:S04]  /*01e0*/  LEA R25, R22, UR8, 0x7 ;  /* 0x0000000816197c11 */ /* 0x000fc8000f8e38ff */
[C---:B------:R-:W-:Y:S02]  /*01f0*/  LEA R23, R0.reuse, UR4, 0x4 ;  /* 0x0000000400177c11 */ /* 0x040fe4000f8e20ff */
[----:B------:R-:W-:Y:S02]  /*0200*/  LEA R24, R0, R25, 0x4 ;  /* 0x0000001900187211 */ /* 0x000fe400078e20ff */
[----:B------:R-:W-:Y:S02]  /*0210*/  LEA R22, R22, R23, 0x7 ;  /* 0x0000001716167211 */ /* 0x000fe400078e38ff */
[----:B----4-:R-:W-:-:S07]  /*0220*/  LEA R20, R2, R5, 0x3 ;  /* 0x0000000502147211 */ /* 0x010fce00078e18ff */
.L_x_1:
[----:B------:R-:W0:Y:S08]  /*0230*/  LDC.64 R4, c[0x0][0x390] ;  /* 0x0000e400ff047b82 */ /* 0x000e300000000a00 */
[----:B------:R-:W1:Y:S01]  /*0240*/  LDC.64 R28, c[0x0][0x398] ;  /* 0x0000e600ff1c7b82 */ /* 0x000e620000000a00 */
[----:B0-----:R-:W-:-:S06]  /*0250*/  IMAD.WIDE R4, R3, 0x10, R4 ;  /* 0x0000001003047825 */ /* 0x001fcc00078e0204 */
[----:B------:R-:W2:Y:S01]  /*0260*/  LDG.E.128 R4, desc[UR10][R4.64] ;  /* 0x0000000a04047981 */ /* 0x000ea2000c1e1d00 */
[----:B-1----:R-:W-:-:S05]  /*0270*/  IMAD.WIDE R28, R20, 0x10, R28 ;  /* 0x00000010141c7825 */ /* 0x002fca00078e021c */
[----:B------:R-:W3:Y:S04]  /*0280*/  LDG.E.128 R12, desc[UR10][R28.64] ;  /* 0x0000000a1c0c7981 */ /* 0x000ee8000c1e1d00 */
[----:B--2---:R-:W-:Y:S04]  /*0290*/  STS.128 [R24], R4 ;  /* 0x0000000418007388 */ /* 0x004fe80000000c00 */
[----:B---3--:R-:W-:Y:S01]  /*02a0*/  STS.128 [R22], R12 ;  /* 0x0000000c16007388 */ /* 0x008fe20000000c00 */
[----:B------:R-:W-:Y:S06]  /*02b0*/  BAR.SYNC.DEFER_BLOCKING 0x0 ;  /* 0x0000000000007b1d */ /* 0x000fec0000010000 */
[----:B------:R-:W-:Y:S04]  /*02c0*/  LDS.128 R16, [R25] ;  /* 0x0000000019107984 */ /* 0x000fe80000000c00 */
[----:B------:R-:W0:Y:S04]  /*02d0*/  LDS.128 R12, [R23] ;  /* 0x00000000170c7984 */ /* 0x000e280000000c00 */
[----:B------:R-:W1:Y:S01]  /*02e0*/  LDS.128 R4, [R23+0x80] ;  /* 0x0000800017047984 */ /* 0x000e620000000c00 */
[C---:B0-----:R-:W-:Y:S01]  /*02f0*/  FFMA R27, R16.reuse, R12, R8 ;  /* 0x0000000c101b7223 */ /* 0x041fe20000000008 */
[C---:B------:R-:W-:Y:S01]  /*0300*/  FFMA R28, R16.reuse, R13, R9 ;  /* 0x0000000d101c7223 */ /* 0x040fe20000000009 */
[C---:B------:R-:W-:Y:S01]  /*0310*/  FFMA R29, R16.reuse, R14, R10 ;  /* 0x0000000e101d7223 */ /* 0x040fe2000000000a */
[----:B------:R-:W-:-:S02]  /*0320*/  FFMA R16, R16, R15, R11 ;  /* 0x0000000f10107223 */ /* 0x000fc4000000000b */
[----:B------:R-:W0:Y:S04]  /*0330*/  LDS.128 R8, [R23+0x100] ;  /* 0x0001000017087984 */ /* 0x000e280000000c00 */
[----:B------:R-:W2:Y:S01]  /*0340*/  LDS.128 R12, [R23+0x180] ;  /* 0x00018000170c7984 */ /* 0x000ea20000000c00 */
[C---:B-1----:R-:W-:Y:S01]  /*0350*/  FFMA R27, R17.reuse, R4, R27 ;  /* 0x00000004111b7223 */ /* 0x042fe2000000001b */
[C---:B------:R-:W-:Y:S01]  /*0360*/  FFMA R28, R17.reuse, R5, R28 ;  /* 0x00000005111c7223 */ /* 0x040fe2000000001c */
[C---:B------:R-:W-:Y:S01]  /*0370*/  FFMA R29, R17.reuse, R6, R29 ;  /* 0x00000006111d7223 */ /* 0x040fe2000000001d */
[----:B------:R-:W-:Y:S02]  /*0380*/  FFMA R16, R17, R7, R16 ;  /* 0x0000000711107223 */ /* 0x000fe40000000010 */
[----:B------:R-:W-:Y:S01]  /*0390*/  LDS.128 R4, [R23+0x200] ;  /* 0x0002000017047984 */ /* 0x000fe20000000c00 */
[C---:B0-----:R-:W-:Y:S01]  /*03a0*/  FFMA R8, R18.reuse, R8, R27 ;  /* 0x0000000812087223 */ /* 0x041fe2000000001b */
[C---:B------:R-:W-:Y:S01]  /*03b0*/  FFMA R28, R18.reuse, R9, R28 ;  /* 0x00000009121c7223 */ /* 0x040fe2000000001c */
[C---:B------:R-:W-:Y:S01]  /*03c0*/  FFMA R17, R18.reuse, R10, R29 ;  /* 0x0000000a12117223 */ /* 0x040fe2000000001d */
[----:B------:R-:W-:Y:S01]  /*03d0*/  FFMA R18, R18, R11, R16 ;  /* 0x0000000b12127223 */ /* 0x000fe20000000010 */
[----:B--2---:R-:W-:-:S02]  /*03e0*/  FFMA R27, R19, R12, R8 ;  /* 0x0000000c131b7223 */ /* 0x004fc40000000008 */
[----:B------:R-:W0:Y:S01]  /*03f0*/  LDS.128 R8, [R25+0x10] ;  /* 0x0000100019087984 */ /* 0x000e220000000c00 */
[C---:B------:R-:W-:Y:S01]  /*0400*/  FFMA R28, R19.reuse, R13, R28 ;  /* 0x0000000d131c7223 */ /* 0x040fe2000000001c */
[C---:B------:R-:W-:Y:S01]  /*0410*/  FFMA R13, R19.reuse, R14, R17 ;  /* 0x0000000e130d7223 */ /* 0x040fe20000000011 */
[----:B------:R-:W-:Y:S02]  /*0420*/  FFMA R14, R19, R15, R18 ;  /* 0x0000000f130e7223 */ /* 0x000fe40000000012 */
[----:B------:R-:W1:Y:S01]  /*0430*/  LDS.128 R16, [R23+0x280] ;  /* 0x0002800017107984 */ /* 0x000e620000000c00 */
[C---:B0-----:R-:W-:Y:S01]  /*0440*/  FFMA R12, R8.reuse, R4, R27 ;  /* 0x00000004080c7223 */ /* 0x041fe2000000001b */
[C---:B------:R-:W-:Y:S01]  /*0450*/  FFMA R28, R8.reuse, R5, R28 ;  /* 0x00000005081c7223 */ /* 0x040fe2000000001c */
[C---:B------:R-:W-:Y:S01]  /*0460*/  FFMA R13, R8.reuse, R6, R13 ;  /* 0x00000006080d7223 */ /* 0x040fe2000000000d */
[----:B------:R-:W-:Y:S02]  /*0470*/  FFMA R8, R8, R7, R14 ;  /* 0x0000000708087223 */ /* 0x000fe4000000000e */
[----:B------:R-:W0:Y:S01]  /*0480*/  LDS.128 R4, [R23+0x300] ;  /* 0x0003000017047984 */ /* 0x000e220000000c00 */
[C---:B-1----:R-:W-:Y:S01]  /*0490*/  FFMA R28, R9.reuse, R17, R28 ;  /* 0x00000011091c7223 */ /* 0x042fe2000000001c */
[C---:B------:R-:W-:Y:S01]  /*04a0*/  FFMA R27, R9.reuse, R16, R12 ;  /* 0x00000010091b7223 */ /* 0x040fe2000000000c */
[----:B------:R-:W-:-:S02]  /*04b0*/  FFMA R17, R9, R18, R13 ;  /* 0x0000001209117223 */ /* 0x000fc4000000000d */
[----:B------:R-:W1:Y:S01]  /*04c0*/  LDS.128 R12, [R23+0x380] ;  /* 0x00038000170c7984 */ /* 0x000e620000000c00 */
[----:B------:R-:W-:Y:S01]  /*04d0*/  FFMA R8, R9, R19, R8 ;  /* 0x0000001309087223 */ /* 0x000fe20000000008 */
[C---:B0-----:R-:W-:Y:S01]  /*04e0*/  FFMA R4, R10.reuse, R4, R27 ;  /* 0x000000040a047223 */ /* 0x041fe2000000001b */
[C---:B------:R-:W-:Y:S01]  /*04f0*/  FFMA R28, R10.reuse, R5, R28 ;  /* 0x000000050a1c7223 */ /* 0x040fe2000000001c */
[C---:B------:R-:W-:Y:S01]  /*0500*/  FFMA R9, R10.reuse, R6, R17 ;  /* 0x000000060a097223 */ /* 0x040fe20000000011 */
[----:B------:R-:W-:Y:S01]  /*0510*/  FFMA R10, R10, R7, R8 ;  /* 0x000000070a0a7223 */ /* 0x000fe20000000008 */
[----:B------:R-:W-:Y:S01]  /*0520*/  LDS.128 R16, [R23+0x400] ;  /* 0x0004000017107984 */ /* 0x000fe20000000c00 */
[C---:B-1----:R-:W-:Y:S01]  /*0530*/  FFMA R27, R11.reuse, R12, R4 ;  /* 0x0000000c0b1b7223 */ /* 0x042fe20000000004 */
[C---:B------:R-:W-:Y:S02]  /*0540*/  FFMA R28, R11.reuse, R13, R28 ;  /* 0x0000000d0b1c7223 */ /* 0x040fe4000000001c */
[----:B------:R-:W0:Y:S01]  /*0550*/  LDS.128 R4, [R25+0x20] ;  /* 0x0000200019047984 */ /* 0x000e220000000c00 */
[C---:B------:R-:W-:Y:S01]  /*0560*/  FFMA R13, R11.reuse, R14, R9 ;  /* 0x0000000e0b0d7223 */ /* 0x040fe20000000009 */
[----:B------:R-:W-:-:S02]  /*0570*/  FFMA R14, R11, R15, R10 ;  /* 0x0000000f0b0e7223 */ /* 0x000fc4000000000a */
        /* <DEDUP_REMOVED lines=8> */
[C---:B------:R-:W-:Y:S02]  /*0600*/  FFMA R9, R5.reuse, R10, R13 ;  /* 0x0000000a05097223 */ /* 0x040fe4000000000d */
        /* <DEDUP_REMOVED lines=8> */
[----:B------:R-:W-:-:S02]  /*0690*/  FFMA R28, R7, R13, R28 ;  /* 0x0000000d071c7223 */ /* 0x000fc4000000001c */
[----:B------:R-:W0:Y:S01]  /*06a0*/  LDS.128 R16, [R23+0x600] ;  /* 0x0006000017107984 */ /* 0x000e220000000c00 */
        /* <DEDUP_REMOVED lines=39> */
[----:B-1----:R-:W-:-:S03]  /*0920*/  FFMA R5, R7, R12, R16 ;  /* 0x0000000c07057223 */ /* 0x002fc60000000010 */
        /* <DEDUP_REMOVED lines=11> */
[----:B------:R-:W-:-:S02]  /*09e0*/  FFMA R12, R9, R13, R6 ;  /* 0x0000000d090c7223 */ /* 0x000fc40000000006 */
[----:B------:R-:W1:Y:S01]  /*09f0*/  LDS.128 R4, [R23+0xb80] ;  /* 0x000b800017047984 */ /* 0x000e620000000c00 */
[C---:B------:R-:W-:Y:S01]  /*0a00*/  FFMA R27, R9.reuse, R14, R27 ;  /* 0x0000000e091b7223 */ /* 0x040fe2000000001b */
[----:B------:R-:W-:Y:S01]  /*0a10*/  FFMA R8, R9, R15, R8 ;  /* 0x0000000f09087223 */ /* 0x000fe20000000008 */
[C---:B0-----:R-:W-:Y:S01]  /*0a20*/  FFMA R16, R10.reuse, R16, R29 ;  /* 0x000000100a107223 */ /* 0x041fe2000000001d */
[C---:B------:R-:W-:Y:S01]  /*0a30*/  FFMA R12, R10.reuse, R17, R12 ;  /* 0x000000110a0c7223 */ /* 0x040fe2000000000c */
[C---:B------:R-:W-:Y:S01]  /*0a40*/  FFMA R27, R10.reuse, R18, R27 ;  /* 0x000000120a1b7223 */ /* 0x040fe2000000001b */
[----:B------:R-:W-:Y:S01]  /*0a50*/  FFMA R8, R10, R19, R8 ;  /* 0x000000130a087223 */ /* 0x000fe20000000008 */
[C---:B-1----:R-:W-:Y:S01]  /*0a60*/  FFMA R9, R11.reuse, R4, R16 ;  /* 0x000000040b097223 */ /* 0x042fe20000000010 */
[C---:B------:R-:W-:Y:S01]  /*0a70*/  FFMA R10, R11.reuse, R5, R12 ;  /* 0x000000050b0a7223 */ /* 0x040fe2000000000c */
[----:B------:R-:W-:Y:S04]  /*0a80*/  LDS.128 R16, [R23+0xc00] ;  /* 0x000c000017107984 */ /* 0x000fe80000000c00 */
        /* <DEDUP_REMOVED lines=10> */
[C---:B------:R-:W-:Y:S02]  /*0b30*/  FFMA R4, R13.reuse, R5, R10 ;  /* 0x000000050d047223 */ /* 0x040fe4000000000a */
        /* <DEDUP_REMOVED lines=14> */
[----:B------:R-:W-:Y:S01]  /*0c20*/  UIADD3 UR5, UPT, UPT, UR5, 0x1, URZ ;  /* 0x0000000105057890 */ /* 0x000fe2000fffe0ff */
[C---:B0-----:R-:W-:Y:S01]  /*0c30*/  FFMA R16, R4.reuse, R16, R13 ;  /* 0x0000001004107223 */ /* 0x041fe2000000000d */
[C---:B------:R-:W-:Y:S01]  /*0c40*/  FFMA R28, R4.reuse, R17, R12 ;  /* 0x00000011041c7223 */ /* 0x040fe2000000000c */
[C---:B------:R-:W-:Y:S01]  /*0c50*/  FFMA R27, R4.reuse, R18, R27 ;  /* 0x00000012041b7223 */ /* 0x040fe2000000001b */
[----:B------:R-:W-:Y:S02]  /*0c60*/  FFMA R4, R4, R19, R14 ;  /* 0x0000001304047223 */ /* 0x000fe4000000000e */
[----:B------:R-:W0:Y:S01]  /*0c70*/  LDS.128 R12, [R23+0xf00] ;  /* 0x000f0000170c7984 */ /* 0x000e220000000c00 */
[----:B-1----:R-:W-:-:S03]  /*0c80*/  FFMA R29, R5, R8, R16 ;  /* 0x00000008051d7223 */ /* 0x002fc60000000010 */
[----:B------:R-:W1:Y:S01]  /*0c90*/  LDS.128 R16, [R23+0xf80] ;  /* 0x000f800017107984 */ /* 0x000e620000000c00 */
[----:B------:R-:W-:Y:S01]  /*0ca0*/  UISETP.NE.AND UP0, UPT, UR5, URZ, UPT ;  /* 0x000000ff0500728c */ /* 0x000fe2000bf05270 */
[C---:B------:R-:W-:Y:S01]  /*0cb0*/  FFMA R28, R5.reuse, R9, R28 ;  /* 0x00000009051c7223 */ /* 0x040fe2000000001c */
[C---:B------:R-:W-:Y:S01]  /*0cc0*/  FFMA R27, R5.reuse, R10, R27 ;  /* 0x0000000a051b7223 */ /* 0x040fe2000000001b */
[----:B------:R-:W-:Y:S01]  /*0cd0*/  FFMA R4, R5, R11, R4 ;  /* 0x0000000b05047223 */ /* 0x000fe20000000004 */
[----:B------:R-:W-:Y:S02]  /*0ce0*/  IADD3 R3, PT, PT, R3, 0x8, RZ ;  /* 0x0000000803037810 */ /* 0x000fe40007ffe0ff */
[----:B------:R-:W-:Y:S01]  /*0cf0*/  LEA R20, R21, R20, 0x5 ;  /* 0x0000001415147211 */ /* 0x000fe200078e28ff */
[C---:B0-----:R-:W-:Y:S01]  /*0d00*/  FFMA R12, R6.reuse, R12, R29 ;  /* 0x0000000c060c7223 */ /* 0x041fe2000000001d */
[C---:B------:R-:W-:Y:S01]  /*0d10*/  FFMA R28, R6.reuse, R13, R28 ;  /* 0x0000000d061c7223 */ /* 0x040fe2000000001c */
[C---:B------:R-:W-:Y:S01]  /*0d20*/  FFMA R27, R6.reuse, R14, R27 ;  /* 0x0000000e061b7223 */ /* 0x040fe2000000001b */
[----:B------:R-:W-:Y:S01]  /*0d30*/  FFMA R4, R6, R15, R4 ;  /* 0x0000000f06047223 */ /* 0x000fe20000000004 */
[C---:B-1----:R-:W-:Y:S01]  /*0d40*/  FFMA R8, R7.reuse, R16, R12 ;  /* 0x0000001007087223 */ /* 0x042fe2000000000c */
[C---:B------:R-:W-:Y:S01]  /*0d50*/  FFMA R9, R7.reuse, R17, R28 ;  /* 0x0000001107097223 */ /* 0x040fe2000000001c */
[C---:B------:R-:W-:Y:S01]  /*0d60*/  FFMA R10, R7.reuse, R18, R27 ;  /* 0x00000012070a7223 */ /* 0x040fe2000000001b */
[----:B------:R-:W-:Y:S01]  /*0d70*/  FFMA R11, R7, R19, R4 ;  /* 0x00000013070b7223 */ /* 0x000fe20000000004 */
[----:B------:R-:W-:Y:S06]  /*0d80*/  BAR.SYNC.DEFER_BLOCKING 0x0 ;  /* 0x0000000000007b1d */ /* 0x000fec0000010000 */
[----:B------:R-:W-:Y:S05]  /*0d90*/  BRA.U UP0, `(.L_x_1) ;  /* 0xfffffff500247547 */ /* 0x000fea000b83ffff */
.L_x_0:
[----:B------:R-:W0:Y:S01]  /*0da0*/  LDCU UR4, c[0x0][0x384] ;  /* 0x00007080ff0477ac */ /* 0x000e220008000800 */
[----:B------:R-:W1:Y:S01]  /*0db0*/  LDC.64 R4, c[0x0][0x3a0] ;  /* 0x0000e800ff047b82 */ /* 0x000e620000000a00 */
[----:B---34-:R-:W-:Y:S01]  /*0dc0*/  LEA R3, R2, R0, 0x3 ;  /* 0x0000000002037211 */ /* 0x018fe200078e18ff */
[----:B0-----:R-:W-:-:S04]  /*0dd0*/  USHF.R.S32.HI UR5, URZ, 0x1f, UR4 ;  /* 0x0000001fff057899 */ /* 0x001fc80008011404 */
[----:B------:R-:W-:-:S04]  /*0de0*/  ULEA.HI UR5, UR5, UR4, URZ, 0x2 ;  /* 0x0000000405057291 */ /* 0x000fc8000f8f10ff */
[----:B------:R-:W-:-:S06]  /*0df0*/  USHF.R.S32.HI UR5, URZ, 0x2, UR5 ;  /* 0x00000002ff057899 */ /* 0x000fcc0008011405 */
[----:B------:R-:W-:-:S04]  /*0e00*/  IMAD R3, R26, UR5, R3 ;  /* 0x000000051a037c24 */ /* 0x000fc8000f8e0203 */
[----:B-1----:R-:W-:-:S05]  /*0e10*/  IMAD.WIDE R2, R3, 0x10, R4 ;  /* 0x0000001003027825 */ /* 0x002fca00078e0204 */
[----:B------:R-:W-:Y:S01]  /*0e20*/  STG.E.128 desc[UR10][R2.64], R8 ;  /* 0x0000000802007986 */ /* 0x000fe2000c101d0a */
[----:B------:R-:W-:Y:S05]  /*0e30*/  EXIT ;  /* 0x000000000000794d */ /* 0x000fea0003800000 */
.L_x_2:
[----:B------:R-:W-:-:S00]  /*0e40*/  BRA `(.L_x_2) ;  /* 0xfffffffc00fc7947 */ /* 0x000fc0000383ffff */
[----:B------:R-:W-:-:S00]  /*0e50*/  NOP ;  /* 0x0000000000007918 */ /* 0x000fc00000000000 */
        /* <DEDUP_REMOVED lines=10> */
.L_x_3:


//--------------------- .nv.shared._Z7myGEMM4iiiP6float4S0_S0_ --------------------------
	.section	.nv.shared._Z7myGEMM4iiiP6float4S0_S0_,"aw",@nobits
	.sectionflags	@""
	.align	16
.nv.shared._Z7myGEMM4iiiP6float4S0_S0_:
	.zero		9216


//--------------------- .nv.shared.reserved.0     --------------------------
	.section	.nv.shared.reserved.0,"aw",@nobits
	.weak		__nv_reservedSMEM_offset_0_alias
	.size		__nv_reservedSMEM_offset_0_alias, 0, 64
	.other		__nv_reservedSMEM_offset_0_alias,@"STO_CUDA_RESERVED_SHARED STV_DEFAULT"
__nv_reservedSMEM_offset_0_alias:
	.zero		0
	.zero		64


//--------------------- .nv.constant0._Z7myGEMM4iiiP6float4S0_S0_ --------------------------
	.section	.nv.constant0._Z7myGEMM4iiiP6float4S0_S0_,"a",@progbits
	.sectionflags	@""
	.align	4
.nv.constant0._Z7myGEMM4iiiP6float4S0_S0_:
	.zero		936


//--------------------- SYMBOLS --------------------------

	.type		.nv.reservedSmem.offset0,@object
	.size		.nv.reservedSmem.offset0,0x4
	.type		.nv.reservedSmem.cap,@object
	.size		.nv.reservedSmem.cap,0x4
